//
// Generated by NVIDIA NVVM Compiler
//
// Compiler Build ID: CL-36424714
// Cuda compilation tools, release 13.0, V13.0.88
// Based on NVVM 20.0.0
//

.version 9.0
.target sm_100
.address_size 64

	// .globl	_Z13sum_reductionPiS_
// _ZZ13sum_reductionPiS_E11partial_sum has been demoted

.visible .entry _Z13sum_reductionPiS_(
	.param .u64 .ptr .align 1 _Z13sum_reductionPiS__param_0,
	.param .u64 .ptr .align 1 _Z13sum_reductionPiS__param_1
)
{
	.reg .pred 	%p<5>;
	.reg .b32 	%r<21>;
	.reg .b64 	%rd<9>;
	// demoted variable
	.shared .align 4 .b8 _ZZ13sum_reductionPiS_E11partial_sum[1024];
	ld.param.u64 	%rd2, [_Z13sum_reductionPiS__param_0];
	ld.param.u64 	%rd1, [_Z13sum_reductionPiS__param_1];
	cvta.to.global.u64 	%rd3, %rd2;
	mov.u32 	%r1, %ctaid.x;
	mov.u32 	%r2, %ntid.x;
	mov.u32 	%r3, %tid.x;
	mad.lo.s32 	%r7, %r1, %r2, %r3;
	mul.wide.s32 	%rd4, %r7, 4;
	add.s64 	%rd5, %rd3, %rd4;
	ld.global.u32 	%r8, [%rd5];
	shl.b32 	%r9, %r3, 2;
	mov.u32 	%r10, _ZZ13sum_reductionPiS_E11partial_sum;
	add.s32 	%r4, %r10, %r9;
	st.shared.u32 	[%r4], %r8;
	bar.sync 	0;
	setp.lt.u32 	%p1, %r2, 2;
	@%p1 bra 	$L__BB0_5;
	mov.b32 	%r20, 1;
$L__BB0_2:
	shl.b32 	%r6, %r20, 1;
	add.s32 	%r12, %r6, -1;
	and.b32  	%r13, %r12, %r3;
	setp.ne.s32 	%p2, %r13, 0;
	@%p2 bra 	$L__BB0_4;
	shl.b32 	%r14, %r20, 2;
	add.s32 	%r15, %r4, %r14;
	ld.shared.u32 	%r16, [%r15];
	ld.shared.u32 	%r17, [%r4];
	add.s32 	%r18, %r17, %r16;
	st.shared.u32 	[%r4], %r18;
$L__BB0_4:
	bar.sync 	0;
	setp.lt.u32 	%p3, %r6, %r2;
	mov.u32 	%r20, %r6;
	@%p3 bra 	$L__BB0_2;
$L__BB0_5:
	setp.ne.s32 	%p4, %r3, 0;
	@%p4 bra 	$L__BB0_7;
	ld.shared.u32 	%r19, [_ZZ13sum_reductionPiS_E11partial_sum];
	cvta.to.global.u64 	%rd6, %rd1;
	mul.wide.u32 	%rd7, %r1, 4;
	add.s64 	%rd8, %rd6, %rd7;
	st.global.u32 	[%rd8], %r19;
$L__BB0_7:
	ret;

}


// ===== COMPILED SASS (sm_100) =====

	.target	sm_100

	.elftype	@"ET_EXEC"


//--------------------- .note.nv.tkinfo           --------------------------
	.section	.note.nv.tkinfo,"",@"SHT_NOTE"
	.sectionflags	@"SHF_NOTE_NV_TKINFO"
	.tkinfo
        /*0018*/ 	.word	0x00000002
        /*0030*/ 	.string	""
        /*0030*/ 	.string	"ptxas"
        /*0030*/ 	.string	"Cuda compilation tools, release 13.0, V13.0.88"
        /*0030*/ 	.string	"Build cuda_13.0.r13.0/compiler.36424714_0"
        /*0030*/ 	.string	"-arch sm_100 -m 64 "



//--------------------- .note.nv.cuinfo           --------------------------
	.section	.note.nv.cuinfo,"",@"SHT_NOTE"
	.sectionflags	@"SHF_NOTE_NV_CUINFO"
        /*0018*/ 	.short	0x0002
        /*001a*/ 	.short	0x0064
        /*001c*/ 	.short	0x0082
	.zero		2


//--------------------- .nv.info                  --------------------------
	.section	.nv.info,"",@"SHT_CUDA_INFO"
	.align	4


	//----- nvinfo : EIATTR_REGCOUNT
	.align		4
        /*0000*/ 	.byte	0x04, 0x2f
        /*0002*/ 	.short	(.L_1 - .L_0)
	.align		4
.L_0:
        /*0004*/ 	.word	index@(_Z13sum_reductionPiS_)
        /*0008*/ 	.word	0x0000000b


	//----- nvinfo : EIATTR_FRAME_SIZE
	.align		4
.L_1:
        /*000c*/ 	.byte	0x04, 0x11
        /*000e*/ 	.short	(.L_3 - .L_2)
	.align		4
.L_2:
        /*0010*/ 	.word	index@(_Z13sum_reductionPiS_)
        /*0014*/ 	.word	0x00000000


	//----- nvinfo : EIATTR_MIN_STACK_SIZE
	.align		4
.L_3:
        /*0018*/ 	.byte	0x04, 0x12
        /*001a*/ 	.short	(.L_5 - .L_4)
	.align		4
.L_4:
        /*001c*/ 	.word	index@(_Z13sum_reductionPiS_)
        /*0020*/ 	.word	0x00000000
.L_5:


//--------------------- .nv.compat                --------------------------
	.section	.nv.compat,"",@"SHT_CUDA_COMPAT_INFO"
	.align	4
        /*0000*/ 	.byte	0x02, 0x09, 0x00, 0x00, 0x02, 0x02, 0x01, 0x00, 0x02, 0x05, 0x05, 0x00, 0x03, 0x07, 0x01, 0x01
        /*0010*/ 	.byte	0x02, 0x03, 0x00, 0x00, 0x02, 0x06, 0x01, 0x00, 0x04, 0x0b, 0x08, 0x00, 0x09, 0x00, 0x00, 0x00
        /*0020*/ 	.byte	0x00, 0x00, 0x00, 0x00


//--------------------- .nv.info._Z13sum_reductionPiS_ --------------------------
	.section	.nv.info._Z13sum_reductionPiS_,"",@"SHT_CUDA_INFO"
	.sectionflags	@""
	.align	4


	//----- nvinfo : EIATTR_CUDA_API_VERSION
	.align		4
        /*0000*/ 	.byte	0x04, 0x37
        /*0002*/ 	.short	(.L_7 - .L_6)
.L_6:
        /*0004*/ 	.word	0x00000082


	//----- nvinfo : EIATTR_KPARAM_INFO
	.align		4
.L_7:
        /*0008*/ 	.byte	0x04, 0x17
        /*000a*/ 	.short	(.L_9 - .L_8)
.L_8:
        /*000c*/ 	.word	0x00000000
        /*0010*/ 	.short	0x0001
        /*0012*/ 	.short	0x0008
        /*0014*/ 	.byte	0x00, 0xf5, 0x21, 0x00


	//----- nvinfo : EIATTR_KPARAM_INFO
	.align		4
.L_9:
        /*0018*/ 	.byte	0x04, 0x17
        /*001a*/ 	.short	(.L_11 - .L_10)
.L_10:
        /*001c*/ 	.word	0x00000000
        /*0020*/ 	.short	0x0000
        /*0022*/ 	.short	0x0000
        /*0024*/ 	.byte	0x00, 0xf5, 0x21, 0x00


	//----- nvinfo : EIATTR_SPARSE_MMA_MASK
	.align		4
.L_11:
        /*0028*/ 	.byte	0x03, 0x50
        /*002a*/ 	.short	0x0000


	//----- nvinfo : EIATTR_MAXREG_COUNT
	.align		4
        /*002c*/ 	.byte	0x03, 0x1b
        /*002e*/ 	.short	0x00ff


	//----- nvinfo : EIATTR_NUM_BARRIERS
	.align		4
        /*0030*/ 	.byte	0x02, 0x4c
        /*0032*/ 	.byte	0x01
	.zero		1


	//----- nvinfo : EIATTR_MERCURY_ISA_VERSION
	.align		4
        /*0034*/ 	.byte	0x03, 0x5f
        /*0036*/ 	.short	0x0101


	//----- nvinfo : EIATTR_VRC_CTA_INIT_COUNT
	.align		4
        /*0038*/ 	.byte	0x02, 0x4a
	.zero		1
	.zero		1


	//----- nvinfo : EIATTR_EXIT_INSTR_OFFSETS
	.align		4
        /*003c*/ 	.byte	0x04, 0x1c
        /*003e*/ 	.short	(.L_13 - .L_12)


	//   ....[0]....
.L_12:
        /*0040*/ 	.word	0x000001f0


	//   ....[1]....
        /*0044*/ 	.word	0x00000270


	//----- nvinfo : EIATTR_CBANK_PARAM_SIZE
	.align		4
.L_13:
        /*0048*/ 	.byte	0x03, 0x19
        /*004a*/ 	.short	0x0010


	//----- nvinfo : EIATTR_PARAM_CBANK
	.align		4
        /*004c*/ 	.byte	0x04, 0x0a
        /*004e*/ 	.short	(.L_15 - .L_14)
	.align		4
.L_14:
        /*0050*/ 	.word	index@(.nv.constant0._Z13sum_reductionPiS_)
        /*0054*/ 	.short	0x0380
        /*0056*/ 	.short	0x0010


	//----- nvinfo : EIATTR_SW_WAR
	.align		4
.L_15:
        /*0058*/ 	.byte	0x04, 0x36
        /*005a*/ 	.short	(.L_17 - .L_16)
.L_16:
        /*005c*/ 	.word	0x00000008
.L_17:


//--------------------- .nv.callgraph             --------------------------
	.section	.nv.callgraph,"",@"SHT_CUDA_CALLGRAPH"
	.align	4
	.sectionentsize	8
	.align		4
        /*0000*/ 	.word	0x00000000
	.align		4
        /*0004*/ 	.word	0xffffffff
	.align		4
        /*0008*/ 	.word	0x00000000
	.align		4
        /*000c*/ 	.word	0xfffffffe
	.align		4
        /*0010*/ 	.word	0x00000000
	.align		4
        /*0014*/ 	.word	0xfffffffd
	.align		4
        /*0018*/ 	.word	0x00000000
	.align		4
        /*001c*/ 	.word	0xfffffffc


//--------------------- .text._Z13sum_reductionPiS_ --------------------------
	.section	.text._Z13sum_reductionPiS_,"ax",@progbits
	.align	128
        .global         _Z13sum_reductionPiS_
        .type           _Z13sum_reductionPiS_,@function
        .size           _Z13sum_reductionPiS_,(.L_x_3 - _Z13sum_reductionPiS_)
        .other          _Z13sum_reductionPiS_,@"STO_CUDA_ENTRY STV_DEFAULT"
_Z13sum_reductionPiS_:
.text._Z13sum_reductionPiS_:
[----:B------:R-:W-:Y:S01]  /*0000*/  LDC R1, c[0x0][0x37c] ;  /* 0x0000df00ff017b82 */ /* 0x000fe20000000800 */
[----:B------:R-:W0:Y:S07]  /*0010*/  S2R R7, SR_CTAID.X ;  /* 0x0000000000077919 */ /* 0x000e2e0000002500 */
[----:B------:R-:W1:Y:S01]  /*0020*/  LDC.64 R2, c[0x0][0x380] ;  /* 0x0000e000ff027b82 */ /* 0x000e620000000a00 */
[----:B------:R-:W0:Y:S01]  /*0030*/  LDCU UR8, c[0x0][0x360] ;  /* 0x00006c00ff0877ac */ /* 0x000e220008000800 */
[----:B------:R-:W0:Y:S01]  /*0040*/  S2R R6, SR_TID.X ;  /* 0x0000000000067919 */ /* 0x000e220000002100 */
[----:B------:R-:W2:Y:S01]  /*0050*/  LDCU.64 UR6, c[0x0][0x358] ;  /* 0x00006b00ff0677ac */ /* 0x000ea20008000a00 */
[----:B0-----:R-:W-:-:S04]  /*0060*/  IMAD R5, R7, UR8, R6 ;  /* 0x0000000807057c24 */ /* 0x001fc8000f8e0206 */
[----:B-1----:R-:W-:-:S06]  /*0070*/  IMAD.WIDE R2, R5, 0x4, R2 ;  /* 0x0000000405027825 */ /* 0x002fcc00078e0202 */
[----:B--2---:R-:W2:Y:S01]  /*0080*/  LDG.E R2, desc[UR6][R2.64] ;  /* 0x0000000602027981 */ /* 0x004ea2000c1e1900 */
[----:B------:R-:W0:Y:S01]  /*0090*/  S2UR UR5, SR_CgaCtaId ;  /* 0x00000000000579c3 */ /* 0x000e220000008800 */
[----:B------:R-:W-:Y:S01]  /*00a0*/  UMOV UR4, 0x400 ;  /* 0x0000040000047882 */ /* 0x000fe20000000000 */
[----:B------:R-:W-:Y:S01]  /*00b0*/  UISETP.GE.U32.AND UP0, UPT, UR8, 0x2, UPT ;  /* 0x000000020800788c */ /* 0x000fe2000bf06070 */
[----:B------:R-:W-:Y:S01]  /*00c0*/  ISETP.NE.AND P0, PT, R6, RZ, PT ;  /* 0x000000ff0600720c */ /* 0x000fe20003f05270 */
[----:B0-----:R-:W-:-:S06]  /*00d0*/  ULEA UR4, UR5, UR4, 0x18 ;  /* 0x0000000405047291 */ /* 0x001fcc000f8ec0ff */
[----:B------:R-:W-:-:S05]  /*00e0*/  LEA R5, R6, UR4, 0x2 ;  /* 0x0000000406057c11 */ /* 0x000fca000f8e10ff */
[----:B--2---:R0:W-:Y:S01]  /*00f0*/  STS [R5], R2 ;  /* 0x0000000205007388 */ /* 0x0041e20000000800 */
[----:B------:R-:W-:Y:S06]  /*0100*/  BAR.SYNC.DEFER_BLOCKING 0x0 ;  /* 0x0000000000007b1d */ /* 0x000fec0000010000 */
[----:B------:R-:W-:Y:S05]  /*0110*/  BRA.U !UP0, `(.L_x_0) ;  /* 0x0000000108347547 */ /* 0x000fea000b800000 */
[----:B------:R-:W-:-:S07]  /*0120*/  IMAD.MOV.U32 R0, RZ, RZ, 0x1 ;  /* 0x00000001ff007424 */ /* 0x000fce00078e00ff */
.L_x_1:
[----:B------:R-:W-:-:S05]  /*0130*/  IMAD.SHL.U32 R8, R0, 0x2, RZ ;  /* 0x0000000200087824 */ /* 0x000fca00078e00ff */
[----:B0-----:R-:W-:-:S04]  /*0140*/  IADD3 R2, PT, PT, R8, -0x1, RZ ;  /* 0xffffffff08027810 */ /* 0x001fc80007ffe0ff */
[----:B------:R-:W-:-:S13]  /*0150*/  LOP3.LUT P1, RZ, R2, R6, RZ, 0xc0, !PT ;  /* 0x0000000602ff7212 */ /* 0x000fda000782c0ff */
[----:B------:R-:W-:Y:S01]  /*0160*/  @!P1 IMAD R2, R0, 0x4, R5 ;  /* 0x0000000400029824 */ /* 0x000fe200078e0205 */
[----:B------:R-:W-:Y:S01]  /*0170*/  @!P1 LDS R3, [R5] ;  /* 0x0000000005039984 */ /* 0x000fe20000000800 */
[----:B------:R-:W-:-:S04]  /*0180*/  MOV R0, R8 ;  /* 0x0000000800007202 */ /* 0x000fc80000000f00 */
[----:B------:R-:W0:Y:S02]  /*0190*/  @!P1 LDS R2, [R2] ;  /* 0x0000000002029984 */ /* 0x000e240000000800 */
[----:B0-----:R-:W-:-:S05]  /*01a0*/  @!P1 IADD3 R4, PT, PT, R2, R3, RZ ;  /* 0x0000000302049210 */ /* 0x001fca0007ffe0ff */
[----:B------:R1:W-:Y:S01]  /*01b0*/  @!P1 STS [R5], R4 ;  /* 0x0000000405009388 */ /* 0x0003e20000000800 */
[----:B------:R-:W-:Y:S01]  /*01c0*/  BAR.SYNC.DEFER_BLOCKING 0x0 ;  /* 0x0000000000007b1d */ /* 0x000fe20000010000 */
[----:B------:R-:W-:-:S13]  /*01d0*/  ISETP.GE.U32.AND P1, PT, R8, UR8, PT ;  /* 0x0000000808007c0c */ /* 0x000fda000bf26070 */
[----:B-1----:R-:W-:Y:S05]  /*01e0*/  @!P1 BRA `(.L_x_1) ;  /* 0xfffffffc00d09947 */ /* 0x002fea000383ffff */
.L_x_0:
[----:B------:R-:W-:Y:S05]  /*01f0*/  @P0 EXIT ;  /* 0x000000000000094d */ /* 0x000fea0003800000 */
[----:B------:R-:W1:Y:S01]  /*0200*/  S2UR UR5, SR_CgaCtaId ;  /* 0x00000000000579c3 */ /* 0x000e620000008800 */
[----:B------:R-:W-:-:S07]  /*0210*/  UMOV UR4, 0x400 ;  /* 0x0000040000047882 */ /* 0x000fce0000000000 */
[----:B0-----:R-:W0:Y:S01]  /*0220*/  LDC.64 R2, c[0x0][0x388] ;  /* 0x0000e200ff027b82 */ /* 0x001e220000000a00 */
[----:B-1----:R-:W-:Y:S01]  /*0230*/  ULEA UR4, UR5, UR4, 0x18 ;  /* 0x0000000405047291 */ /* 0x002fe2000f8ec0ff */
[----:B0-----:R-:W-:-:S08]  /*0240*/  IMAD.WIDE.U32 R2, R7, 0x4, R2 ;  /* 0x0000000407027825 */ /* 0x001fd000078e0002 */
[----:B------:R-:W0:Y:S04]  /*0250*/  LDS R5, [UR4] ;  /* 0x00000004ff057984 */ /* 0x000e280008000800 */
[----:B0-----:R-:W-:Y:S01]  /*0260*/  STG.E desc[UR6][R2.64], R5 ;  /* 0x0000000502007986 */ /* 0x001fe2000c101906 */
[----:B------:R-:W-:Y:S05]  /*0270*/  EXIT ;  /* 0x000000000000794d */ /* 0x000fea0003800000 */
.L_x_2:
[----:B------:R-:W-:-:S00]  /*0280*/  BRA `(.L_x_2) ;  /* 0xfffffffc00fc7947 */ /* 0x000fc0000383ffff */
[----:B------:R-:W-:-:S00]  /*0290*/  NOP ;  /* 0x0000000000007918 */ /* 0x000fc00000000000 */
        /* <DEDUP_REMOVED lines=14> */
.L_x_3:


//--------------------- .nv.shared._Z13sum_reductionPiS_ --------------------------
	.section	.nv.shared._Z13sum_reductionPiS_,"aw",@nobits
	.sectionflags	@""
	.align	4
.nv.shared._Z13sum_reductionPiS_:
	.zero		2048


//--------------------- .nv.shared.reserved.0     --------------------------
	.section	.nv.shared.reserved.0,"aw",@nobits
	.weak		__nv_reservedSMEM_offset_0_alias
	.size		__nv_reservedSMEM_offset_0_alias, 0, 64
	.other		__nv_reservedSMEM_offset_0_alias,@"STO_CUDA_RESERVED_SHARED STV_DEFAULT"
__nv_reservedSMEM_offset_0_alias:
	.zero		0
	.zero		64


//--------------------- .nv.constant0._Z13sum_reductionPiS_ --------------------------
	.section	.nv.constant0._Z13sum_reductionPiS_,"a",@progbits
	.sectionflags	@""
	.align	4
.nv.constant0._Z13sum_reductionPiS_:
	.zero		912


//--------------------- SYMBOLS --------------------------

	.type		.nv.reservedSmem.offset0,@object
	.size		.nv.reservedSmem.offset0,0x4
	.type		.nv.reservedSmem.cap,@object
	.size		.nv.reservedSmem.cap,0x4
